	.headerflags	@"EF_CUDA_TEXMODE_UNIFIED EF_CUDA_64BIT_ADDRESS EF_CUDA_ACCELERATORS EF_CUDA_SM90 EF_CUDA_VIRTUAL_SM(EF_CUDA_SM90)"
	.elftype	@"ET_EXEC"


//--------------------- .nv.info                  --------------------------
	.section	.nv.info,"",@"SHT_CUDA_INFO"
	.align	4


	//----- nvinfo : EIATTR_REGCOUNT
	.align		4
        /*0000*/ 	.byte	0x04, 0x2f
        /*0002*/ 	.short	(.L_1 - .L_0)
	.align		4
.L_0:
        /*0004*/ 	.word	index@(triton_poi_fused_max_pool2d_with_indices_50)
        /*0008*/ 	.word	0x00000012


	//----- nvinfo : EIATTR_MIN_STACK_SIZE
	.align		4
.L_1:
        /*000c*/ 	.byte	0x04, 0x12
        /*000e*/ 	.short	(.L_3 - .L_2)
	.align		4
.L_2:
        /*0010*/ 	.word	index@(triton_poi_fused_max_pool2d_with_indices_50)
        /*0014*/ 	.word	0x00000000


	//----- nvinfo : EIATTR_FRAME_SIZE
	.align		4
.L_3:
        /*0018*/ 	.byte	0x04, 0x11
        /*001a*/ 	.short	(.L_5 - .L_4)
	.align		4
.L_4:
        /*001c*/ 	.word	index@(triton_poi_fused_max_pool2d_with_indices_50)
        /*0020*/ 	.word	0x00000000


	//----- nvinfo : EIATTR_MIN_STACK_SIZE
	.align		4
.L_5:
        /*0024*/ 	.byte	0x04, 0x12
        /*0026*/ 	.short	(.L_7 - .L_6)
	.align		4
.L_6:
        /*0028*/ 	.word	index@(triton_poi_fused_max_pool2d_with_indices_50)
        /*002c*/ 	.word	0x00000000
.L_7:


//--------------------- .nv.info.triton_poi_fused_max_pool2d_with_indices_50 --------------------------
	.section	.nv.info.triton_poi_fused_max_pool2d_with_indices_50,"",@"SHT_CUDA_INFO"
	.sectionflags	@""
	.align	4


	//----- nvinfo : EIATTR_CUDA_API_VERSION
	.align		4
        /*0000*/ 	.byte	0x04, 0x37
        /*0002*/ 	.short	(.L_9 - .L_8)
.L_8:
        /*0004*/ 	.word	0x0000007c


	//----- nvinfo : EIATTR_KPARAM_INFO
	.align		4
.L_9:
        /*0008*/ 	.byte	0x04, 0x17
        /*000a*/ 	.short	(.L_11 - .L_10)
.L_10:
        /*000c*/ 	.word	0x00000000
        /*0010*/ 	.short	0x0003
        /*0012*/ 	.short	0x0018
        /*0014*/ 	.byte	0x00, 0xf0, 0x11, 0x00


	//----- nvinfo : EIATTR_KPARAM_INFO
	.align		4
.L_11:
        /*0018*/ 	.byte	0x04, 0x17
        /*001a*/ 	.short	(.L_13 - .L_12)
.L_12:
        /*001c*/ 	.word	0x00000000
        /*0020*/ 	.short	0x0002
        /*0022*/ 	.short	0x0010
        /*0024*/ 	.byte	0x00, 0xf4, 0x21, 0x00


	//----- nvinfo : EIATTR_KPARAM_INFO
	.align		4
.L_13:
        /*0028*/ 	.byte	0x04, 0x17
        /*002a*/ 	.short	(.L_15 - .L_14)
.L_14:
        /*002c*/ 	.word	0x00000000
        /*0030*/ 	.short	0x0001
        /*0032*/ 	.short	0x0008
        /*0034*/ 	.byte	0x00, 0xf4, 0x21, 0x00


	//----- nvinfo : EIATTR_KPARAM_INFO
	.align		4
.L_15:
        /*0038*/ 	.byte	0x04, 0x17
        /*003a*/ 	.short	(.L_17 - .L_16)
.L_16:
        /*003c*/ 	.word	0x00000000
        /*0040*/ 	.short	0x0000
        /*0042*/ 	.short	0x0000
        /*0044*/ 	.byte	0x00, 0xf4, 0x21, 0x00


	//----- nvinfo : EIATTR_SPARSE_MMA_MASK
	.align		4
.L_17:
        /*0048*/ 	.byte	0x03, 0x50
        /*004a*/ 	.short	0x0000


	//----- nvinfo : EIATTR_MAXREG_COUNT
	.align		4
        /*004c*/ 	.byte	0x03, 0x1b
        /*004e*/ 	.short	0x00ff


	//----- nvinfo : EIATTR_EXIT_INSTR_OFFSETS
	.align		4
        /*0050*/ 	.byte	0x04, 0x1c
        /*0052*/ 	.short	(.L_19 - .L_18)


	//   ....[0]....
.L_18:
        /*0054*/ 	.word	0x000002d0


	//   ....[1]....
        /*0058*/ 	.word	0x000002f0


	//----- nvinfo : EIATTR_REQNTID
	.align		4
.L_19:
        /*005c*/ 	.byte	0x04, 0x10
        /*005e*/ 	.short	(.L_21 - .L_20)
.L_20:
        /*0060*/ 	.word	0x00000080
        /*0064*/ 	.word	0x00000001
        /*0068*/ 	.word	0x00000001


	//----- nvinfo : EIATTR_CBANK_PARAM_SIZE
	.align		4
.L_21:
        /*006c*/ 	.byte	0x03, 0x19
        /*006e*/ 	.short	0x001c


	//----- nvinfo : EIATTR_PARAM_CBANK
	.align		4
        /*0070*/ 	.byte	0x04, 0x0a
        /*0072*/ 	.short	(.L_23 - .L_22)
	.align		4
.L_22:
        /*0074*/ 	.word	index@(.nv.constant0.triton_poi_fused_max_pool2d_with_indices_50)
        /*0078*/ 	.short	0x0210
        /*007a*/ 	.short	0x001c


	//----- nvinfo : EIATTR_SW_WAR
	.align		4
.L_23:
        /*007c*/ 	.byte	0x04, 0x36
        /*007e*/ 	.short	(.L_25 - .L_24)
.L_24:
        /*0080*/ 	.word	0x00000008
.L_25:


//--------------------- .nv.callgraph             --------------------------
	.section	.nv.callgraph,"",@"SHT_CUDA_CALLGRAPH"
	.align	4
	.sectionentsize	8
	.align		4
        /*0000*/ 	.word	0x00000000
	.align		4
        /*0004*/ 	.word	0xffffffff
	.align		4
        /*0008*/ 	.word	0x00000000
	.align		4
        /*000c*/ 	.word	0xfffffffe
	.align		4
        /*0010*/ 	.word	0x00000000
	.align		4
        /*0014*/ 	.word	0xfffffffd
	.align		4
        /*0018*/ 	.word	0x00000000
	.align		4
        /*001c*/ 	.word	0xfffffffc


//--------------------- .text.triton_poi_fused_max_pool2d_with_indices_50 --------------------------
	.section	.text.triton_poi_fused_max_pool2d_with_indices_50,"ax",@progbits
	.align	128
        .global         triton_poi_fused_max_pool2d_with_indices_50
        .type           triton_poi_fused_max_pool2d_with_indices_50,@function
        .size           triton_poi_fused_max_pool2d_with_indices_50,(.L_x_1 - triton_poi_fused_max_pool2d_with_indices_50)
        .other          triton_poi_fused_max_pool2d_with_indices_50,@"STO_CUDA_ENTRY STV_DEFAULT"
triton_poi_fused_max_pool2d_with_indices_50:
.text.triton_poi_fused_max_pool2d_with_indices_50:
[----:B------:R-:W0:Y:S02]  /*0000*/  LDC R1, c[0x0][0x28] ;  /* 0x00000a00ff017b82 */ /* 0x000e240000000800 */
[----:B------:R-:W1:Y:S01]  /*0010*/  S2R R0, SR_TID.X ;  /* 0x0000000000007919 */ /* 0x000e620000002100 */
[----:B------:R-:W2:Y:S01]  /*0020*/  LDC.64 R2, c[0x0][0x210] ;  /* 0x00008400ff027b82 */ /* 0x000ea20000000a00 */
[----:B------:R-:W-:Y:S01]  /*0030*/  IMAD.MOV.U32 R15, RZ, RZ, RZ ;  /* 0x000000ffff0f7224 */ /* 0x000fe200078e00ff */
[----:B------:R-:W-:Y:S01]  /*0040*/  ULDC.64 UR4, c[0x0][0x208] ;  /* 0x0000820000047ab9 */ /* 0x000fe20000000a00 */
[----:B------:R-:W3:Y:S01]  /*0050*/  S2R R11, SR_CTAID.X ;  /* 0x00000000000b7919 */ /* 0x000ee20000002500 */
[----:B------:R-:W-:Y:S01]  /*0060*/  IMAD.MOV.U32 R10, RZ, RZ, RZ ;  /* 0x000000ffff0a7224 */ /* 0x000fe200078e00ff */
[----:B------:R-:W-:Y:S01]  /*0070*/  ULDC.64 UR6, c[0x0][0x220] ;  /* 0x0000880000067ab9 */ /* 0x000fe20000000a00 */
[----:B-1----:R-:W-:-:S05]  /*0080*/  LOP3.LUT R0, R0, 0x7f, RZ, 0xc0, !PT ;  /* 0x0000007f00007812 */ /* 0x002fca00078ec0ff */
[----:B---3--:R-:W-:-:S05]  /*0090*/  IMAD R11, R11, 0x80, R0 ;  /* 0x000000800b0b7824 */ /* 0x008fca00078e0200 */
[C---:B------:R-:W-:Y:S02]  /*00a0*/  LEA.HI R0, R11.reuse, R11, RZ, 0x1 ;  /* 0x0000000b0b007211 */ /* 0x040fe400078f08ff */
[----:B------:R-:W-:Y:S02]  /*00b0*/  ISETP.GE.AND P0, PT, R11, 0x400, PT ;  /* 0x000004000b00780c */ /* 0x000fe40003f06270 */
[C---:B------:R-:W-:Y:S01]  /*00c0*/  LOP3.LUT R4, R0.reuse, 0x7ffffffe, RZ, 0xc0, !PT ;  /* 0x7ffffffe00047812 */ /* 0x040fe200078ec0ff */
[----:B------:R-:W-:-:S04]  /*00d0*/  IMAD.SHL.U32 R0, R0, 0x4, RZ ;  /* 0x0000000400007824 */ /* 0x000fc800078e00ff */
[----:B------:R-:W-:Y:S01]  /*00e0*/  IMAD.IADD R4, R11, 0x1, -R4 ;  /* 0x000000010b047824 */ /* 0x000fe200078e0a04 */
[----:B------:R-:W-:Y:S01]  /*00f0*/  LOP3.LUT R5, R0, 0xfffffff8, RZ, 0xc0, !PT ;  /* 0xfffffff800057812 */ /* 0x000fe200078ec0ff */
[----:B------:R-:W-:-:S04]  /*0100*/  IMAD.MOV.U32 R0, RZ, RZ, RZ ;  /* 0x000000ffff007224 */ /* 0x000fc800078e00ff */
[----:B------:R-:W-:-:S04]  /*0110*/  IMAD R9, R4, 0x2, R5 ;  /* 0x0000000204097824 */ /* 0x000fc800078e0205 */
[----:B--2---:R-:W-:-:S04]  /*0120*/  IMAD.WIDE R4, R9, 0x4, R2 ;  /* 0x0000000409047825 */ /* 0x004fc800078e0202 */
[----:B------:R-:W-:Y:S01]  /*0130*/  VIADD R7, R9, 0x4 ;  /* 0x0000000409077836 */ /* 0x000fe20000000000 */
[----:B------:R-:W2:Y:S04]  /*0140*/  @!P0 LDG.E.EL R0, desc[UR4][R4.64] ;  /* 0x0000000404008981 */ /* 0x000ea8000c2e1900 */
[----:B------:R-:W2:Y:S01]  /*0150*/  @!P0 LDG.E.EL R15, desc[UR4][R4.64+0x4] ;  /* 0x00000404040f8981 */ /* 0x000ea2000c2e1900 */
[----:B------:R-:W-:-:S04]  /*0160*/  IMAD.WIDE R6, R7, 0x4, R2 ;  /* 0x0000000407067825 */ /* 0x000fc800078e0202 */
[----:B------:R-:W-:Y:S01]  /*0170*/  VIADD R9, R9, 0x5 ;  /* 0x0000000509097836 */ /* 0x000fe20000000000 */
[----:B------:R-:W3:Y:S01]  /*0180*/  @!P0 LDG.E.EL R10, desc[UR4][R6.64] ;  /* 0x00000004060a8981 */ /* 0x000ee2000c2e1900 */
[----:B------:R-:W-:Y:S02]  /*0190*/  IMAD.MOV.U32 R13, RZ, RZ, RZ ;  /* 0x000000ffff0d7224 */ /* 0x000fe400078e00ff */
[----:B------:R-:W-:Y:S02]  /*01a0*/  IMAD.WIDE R2, R9, 0x4, R2 ;  /* 0x0000000409027825 */ /* 0x000fe400078e0202 */
[----:B------:R-:W1:Y:S03]  /*01b0*/  LDC.64 R8, c[0x0][0x218] ;  /* 0x00008600ff087b82 */ /* 0x000e660000000a00 */
[----:B------:R1:W4:Y:S02]  /*01c0*/  @!P0 LDG.E.EL R13, desc[UR4][R2.64] ;  /* 0x00000004020d8981 */ /* 0x000324000c2e1900 */
[----:B-1----:R-:W-:Y:S01]  /*01d0*/  IMAD.WIDE R2, R11, 0x4, R8 ;  /* 0x000000040b027825 */ /* 0x002fe200078e0208 */
[----:B--2---:R-:W-:-:S02]  /*01e0*/  FSETP.GT.AND P3, PT, R15, R0, PT ;  /* 0x000000000f00720b */ /* 0x004fc40003f64000 */
[----:B------:R-:W-:Y:S02]  /*01f0*/  FSETP.NAN.AND P1, PT, R15, R15, PT ;  /* 0x0000000f0f00720b */ /* 0x000fe40003f28000 */
[----:B---3--:R-:W-:-:S09]  /*0200*/  FSETP.NAN.AND P4, PT, R10, R10, PT ;  /* 0x0000000a0a00720b */ /* 0x008fd20003f88000 */
[----:B------:R-:W-:Y:S02]  /*0210*/  @!P3 FSEL R15, R15, R0, P1 ;  /* 0x000000000f0fb208 */ /* 0x000fe40000800000 */
[----:B----4-:R-:W-:Y:S02]  /*0220*/  FSETP.NAN.AND P2, PT, R13, R13, PT ;  /* 0x0000000d0d00720b */ /* 0x010fe40003f48000 */
[----:B------:R-:W-:Y:S02]  /*0230*/  FSETP.GEU.AND P1, PT, R15, R10, PT ;  /* 0x0000000a0f00720b */ /* 0x000fe40003f2e000 */
[----:B------:R-:W-:Y:S02]  /*0240*/  SEL R0, RZ, 0x1, !P3 ;  /* 0x00000001ff007807 */ /* 0x000fe40005800000 */
[----:B------:R-:W-:Y:S02]  /*0250*/  @!P4 FSEL R10, R10, R15, !P1 ;  /* 0x0000000f0a0ac208 */ /* 0x000fe40004800000 */
[----:B------:R-:W-:-:S02]  /*0260*/  SEL R0, R0, 0x2, P1 ;  /* 0x0000000200007807 */ /* 0x000fc40000800000 */
[----:B------:R-:W-:-:S04]  /*0270*/  FSETP.GEU.AND P4, PT, R10, R13, PT ;  /* 0x0000000d0a00720b */ /* 0x000fc80003f8e000 */
[----:B------:R-:W-:Y:S02]  /*0280*/  @!P2 SEL R13, R13, R10, !P4 ;  /* 0x0000000a0d0da207 */ /* 0x000fe40006000000 */
[----:B------:R-:W-:Y:S02]  /*0290*/  IADD3 R4, P2, R11, UR6, RZ ;  /* 0x000000060b047c10 */ /* 0x000fe4000ff5e0ff */
[----:B------:R-:W-:Y:S01]  /*02a0*/  SEL R7, R0, 0x3, P4 ;  /* 0x0000000300077807 */ /* 0x000fe20002000000 */
[----:B------:R1:W-:Y:S01]  /*02b0*/  @!P0 STG.E desc[UR4][R2.64], R13 ;  /* 0x0000000d02008986 */ /* 0x0003e2000c101904 */
[----:B------:R-:W-:Y:S01]  /*02c0*/  LEA.HI.X.SX32 R5, R11, UR7, 0x1, P2 ;  /* 0x000000070b057c11 */ /* 0x000fe200090f0eff */
[----:B------:R-:W-:Y:S08]  /*02d0*/  @P0 EXIT ;  /* 0x000000000000094d */ /* 0x000ff00003800000 */
[----:B------:R-:W-:Y:S01]  /*02e0*/  STG.E.U8 desc[UR4][R4.64], R7 ;  /* 0x0000000704007986 */ /* 0x000fe2000c101104 */
[----:B------:R-:W-:Y:S05]  /*02f0*/  EXIT ;  /* 0x000000000000794d */ /* 0x000fea0003800000 */
.L_x_0:
[----:B------:R-:W-:-:S00]  /*0300*/  BRA `(.L_x_0) ;  /* 0xfffffffc00fc7947 */ /* 0x000fc0000383ffff */
[----:B------:R-:W-:-:S00]  /*0310*/  NOP ;  /* 0x0000000000007918 */ /* 0x000fc00000000000 */
        /* <DEDUP_REMOVED lines=14> */
.L_x_1:


//--------------------- .nv.constant0.triton_poi_fused_max_pool2d_with_indices_50 --------------------------
	.section	.nv.constant0.triton_poi_fused_max_pool2d_with_indices_50,"a",@progbits
	.sectionflags	@""
	.align	4
.nv.constant0.triton_poi_fused_max_pool2d_with_indices_50:
	.zero		556
